//
// Generated by NVIDIA NVVM Compiler
//
// Compiler Build ID: CL-36424714
// Cuda compilation tools, release 13.0, V13.0.88
// Based on NVVM 20.0.0
//

.version 9.0
.target sm_100
.address_size 64

	// .globl	_Z3DFTP6float2S0_i
.global .align 4 .b8 __cudart_i2opi_f[24] = {65, 144, 67, 60, 153, 149, 98, 219, 192, 221, 52, 245, 209, 87, 39, 252, 41, 21, 68, 78, 110, 131, 249, 162};

.visible .entry _Z3DFTP6float2S0_i(
	.param .u64 .ptr .align 1 _Z3DFTP6float2S0_i_param_0,
	.param .u64 .ptr .align 1 _Z3DFTP6float2S0_i_param_1,
	.param .u32 _Z3DFTP6float2S0_i_param_2
)
{
	.local .align 4 .b8 	__local_depot0[28];
	.reg .b64 	%SP;
	.reg .b64 	%SPL;
	.reg .pred 	%p<20>;
	.reg .b32 	%r<88>;
	.reg .b32 	%f<72>;
	.reg .b64 	%rd<46>;
	.reg .b64 	%fd<5>;

	mov.u64 	%SPL, __local_depot0;
	ld.param.u64 	%rd14, [_Z3DFTP6float2S0_i_param_0];
	ld.param.u64 	%rd15, [_Z3DFTP6float2S0_i_param_1];
	ld.param.u32 	%r31, [_Z3DFTP6float2S0_i_param_2];
	add.u64 	%rd1, %SPL, 0;
	add.u64 	%rd2, %SPL, 0;
	mov.u32 	%r32, %tid.x;
	mov.u32 	%r33, %ctaid.x;
	mov.u32 	%r34, %ntid.x;
	mad.lo.s32 	%r1, %r33, %r34, %r32;
	setp.ge.s32 	%p1, %r1, %r31;
	@%p1 bra 	$L__BB0_21;
	setp.lt.s32 	%p2, %r31, 1;
	mov.f32 	%f70, 0f00000000;
	mov.f32 	%f71, %f70;
	@%p2 bra 	$L__BB0_20;
	cvt.rn.f32.s32 	%f21, %r1;
	mul.f32 	%f1, %f21, 0fC0C90FDB;
	cvt.rn.f32.u32 	%f2, %r31;
	cvta.to.global.u64 	%rd3, %rd14;
	mov.b32 	%r79, 0;
	mov.f32 	%f71, 0f00000000;
	mov.u64 	%rd28, __cudart_i2opi_f;
	mov.f32 	%f70, %f71;
$L__BB0_3:
	cvt.rn.f32.u32 	%f22, %r79;
	mul.f32 	%f23, %f1, %f22;
	div.rn.f32 	%f5, %f23, %f2;
	mul.f32 	%f24, %f5, 0f3F22F983;
	cvt.rni.s32.f32 	%r87, %f24;
	cvt.rn.f32.s32 	%f25, %r87;
	fma.rn.f32 	%f26, %f25, 0fBFC90FDA, %f5;
	fma.rn.f32 	%f27, %f25, 0fB3A22168, %f26;
	fma.rn.f32 	%f69, %f25, 0fA7C234C5, %f27;
	abs.f32 	%f7, %f5;
	setp.ltu.f32 	%p3, %f7, 0f47CE4780;
	mov.u32 	%r83, %r87;
	mov.f32 	%f68, %f69;
	@%p3 bra 	$L__BB0_11;
	setp.neu.f32 	%p4, %f7, 0f7F800000;
	@%p4 bra 	$L__BB0_6;
	mov.f32 	%f30, 0f00000000;
	mul.rn.f32 	%f68, %f5, %f30;
	mov.b32 	%r83, 0;
	bra.uni 	$L__BB0_11;
$L__BB0_6:
	mov.b32 	%r4, %f5;
	shl.b32 	%r37, %r4, 8;
	or.b32  	%r5, %r37, -2147483648;
	mov.b64 	%rd44, 0;
	mov.b32 	%r80, 0;
	mov.u64 	%rd42, %rd28;
	mov.u64 	%rd43, %rd2;
$L__BB0_7:
	.pragma "nounroll";
	ld.global.nc.u32 	%r38, [%rd42];
	mad.wide.u32 	%rd20, %r38, %r5, %rd44;
	shr.u64 	%rd44, %rd20, 32;
	st.local.u32 	[%rd43], %rd20;
	add.s32 	%r80, %r80, 1;
	add.s64 	%rd43, %rd43, 4;
	add.s64 	%rd42, %rd42, 4;
	setp.ne.s32 	%p5, %r80, 6;
	@%p5 bra 	$L__BB0_7;
	shr.u32 	%r39, %r4, 23;
	st.local.u32 	[%rd2+24], %rd44;
	and.b32  	%r8, %r39, 31;
	and.b32  	%r40, %r39, 224;
	add.s32 	%r41, %r40, -128;
	shr.u32 	%r42, %r41, 5;
	mul.wide.u32 	%rd21, %r42, 4;
	sub.s64 	%rd10, %rd2, %rd21;
	ld.local.u32 	%r81, [%rd10+24];
	ld.local.u32 	%r82, [%rd10+20];
	setp.eq.s32 	%p6, %r8, 0;
	@%p6 bra 	$L__BB0_10;
	shf.l.wrap.b32 	%r81, %r82, %r81, %r8;
	ld.local.u32 	%r43, [%rd10+16];
	shf.l.wrap.b32 	%r82, %r43, %r82, %r8;
$L__BB0_10:
	shr.u32 	%r44, %r81, 30;
	shf.l.wrap.b32 	%r45, %r82, %r81, 2;
	shl.b32 	%r46, %r82, 2;
	shr.u32 	%r47, %r45, 31;
	add.s32 	%r48, %r47, %r44;
	neg.s32 	%r49, %r48;
	setp.lt.s32 	%p7, %r4, 0;
	selp.b32 	%r83, %r49, %r48, %p7;
	xor.b32  	%r50, %r45, %r4;
	shr.s32 	%r51, %r45, 31;
	xor.b32  	%r52, %r51, %r45;
	xor.b32  	%r53, %r51, %r46;
	cvt.u64.u32 	%rd22, %r52;
	shl.b64 	%rd23, %rd22, 32;
	cvt.u64.u32 	%rd24, %r53;
	or.b64  	%rd25, %rd23, %rd24;
	cvt.rn.f64.s64 	%fd1, %rd25;
	mul.f64 	%fd2, %fd1, 0d3BF921FB54442D19;
	cvt.rn.f32.f64 	%f28, %fd2;
	neg.f32 	%f29, %f28;
	setp.lt.s32 	%p8, %r50, 0;
	selp.f32 	%f68, %f29, %f28, %p8;
$L__BB0_11:
	setp.ltu.f32 	%p9, %f7, 0f47CE4780;
	add.s32 	%r55, %r83, 1;
	mul.rn.f32 	%f31, %f68, %f68;
	and.b32  	%r56, %r83, 1;
	setp.eq.b32 	%p10, %r56, 1;
	selp.f32 	%f32, %f68, 0f3F800000, %p10;
	fma.rn.f32 	%f33, %f31, %f32, 0f00000000;
	fma.rn.f32 	%f34, %f31, 0f37CBAC00, 0fBAB607ED;
	selp.f32 	%f35, 0fB94D4153, %f34, %p10;
	selp.f32 	%f36, 0f3C0885E4, 0f3D2AAABB, %p10;
	fma.rn.f32 	%f37, %f35, %f31, %f36;
	selp.f32 	%f38, 0fBE2AAAA8, 0fBEFFFFFF, %p10;
	fma.rn.f32 	%f39, %f37, %f31, %f38;
	fma.rn.f32 	%f40, %f39, %f33, %f32;
	and.b32  	%r57, %r55, 2;
	setp.eq.s32 	%p11, %r57, 0;
	mov.f32 	%f41, 0f00000000;
	sub.f32 	%f42, %f41, %f40;
	selp.f32 	%f11, %f40, %f42, %p11;
	@%p9 bra 	$L__BB0_19;
	setp.neu.f32 	%p12, %f7, 0f7F800000;
	@%p12 bra 	$L__BB0_14;
	mov.f32 	%f45, 0f00000000;
	mul.rn.f32 	%f69, %f5, %f45;
	mov.b32 	%r87, 0;
	bra.uni 	$L__BB0_19;
$L__BB0_14:
	mov.b32 	%r17, %f5;
	shl.b32 	%r59, %r17, 8;
	or.b32  	%r18, %r59, -2147483648;
	mov.b64 	%rd45, 0;
	mov.b32 	%r84, 0;
$L__BB0_15:
	.pragma "nounroll";
	mul.wide.u32 	%rd27, %r84, 4;
	add.s64 	%rd29, %rd28, %rd27;
	ld.global.nc.u32 	%r60, [%rd29];
	mad.wide.u32 	%rd30, %r60, %r18, %rd45;
	shr.u64 	%rd45, %rd30, 32;
	add.s64 	%rd31, %rd1, %rd27;
	st.local.u32 	[%rd31], %rd30;
	add.s32 	%r84, %r84, 1;
	setp.ne.s32 	%p13, %r84, 6;
	@%p13 bra 	$L__BB0_15;
	shr.u32 	%r61, %r17, 23;
	st.local.u32 	[%rd1+24], %rd45;
	and.b32  	%r21, %r61, 31;
	and.b32  	%r62, %r61, 224;
	add.s32 	%r63, %r62, -128;
	shr.u32 	%r64, %r63, 5;
	mul.wide.u32 	%rd32, %r64, 4;
	sub.s64 	%rd13, %rd1, %rd32;
	ld.local.u32 	%r85, [%rd13+24];
	ld.local.u32 	%r86, [%rd13+20];
	setp.eq.s32 	%p14, %r21, 0;
	@%p14 bra 	$L__BB0_18;
	shf.l.wrap.b32 	%r85, %r86, %r85, %r21;
	ld.local.u32 	%r65, [%rd13+16];
	shf.l.wrap.b32 	%r86, %r65, %r86, %r21;
$L__BB0_18:
	shr.u32 	%r66, %r85, 30;
	shf.l.wrap.b32 	%r67, %r86, %r85, 2;
	shl.b32 	%r68, %r86, 2;
	shr.u32 	%r69, %r67, 31;
	add.s32 	%r70, %r69, %r66;
	neg.s32 	%r71, %r70;
	setp.lt.s32 	%p15, %r17, 0;
	selp.b32 	%r87, %r71, %r70, %p15;
	xor.b32  	%r72, %r67, %r17;
	shr.s32 	%r73, %r67, 31;
	xor.b32  	%r74, %r73, %r67;
	xor.b32  	%r75, %r73, %r68;
	cvt.u64.u32 	%rd33, %r74;
	shl.b64 	%rd34, %rd33, 32;
	cvt.u64.u32 	%rd35, %r75;
	or.b64  	%rd36, %rd34, %rd35;
	cvt.rn.f64.s64 	%fd3, %rd36;
	mul.f64 	%fd4, %fd3, 0d3BF921FB54442D19;
	cvt.rn.f32.f64 	%f43, %fd4;
	neg.f32 	%f44, %f43;
	setp.lt.s32 	%p16, %r72, 0;
	selp.f32 	%f69, %f44, %f43, %p16;
$L__BB0_19:
	mul.rn.f32 	%f46, %f69, %f69;
	and.b32  	%r77, %r87, 1;
	setp.eq.b32 	%p17, %r77, 1;
	selp.f32 	%f47, 0f3F800000, %f69, %p17;
	fma.rn.f32 	%f48, %f46, %f47, 0f00000000;
	fma.rn.f32 	%f49, %f46, 0f37CBAC00, 0fBAB607ED;
	selp.f32 	%f50, %f49, 0fB94D4153, %p17;
	selp.f32 	%f51, 0f3D2AAABB, 0f3C0885E4, %p17;
	fma.rn.f32 	%f52, %f50, %f46, %f51;
	selp.f32 	%f53, 0fBEFFFFFF, 0fBE2AAAA8, %p17;
	fma.rn.f32 	%f54, %f52, %f46, %f53;
	fma.rn.f32 	%f55, %f54, %f48, %f47;
	and.b32  	%r78, %r87, 2;
	setp.eq.s32 	%p18, %r78, 0;
	mov.f32 	%f56, 0f00000000;
	sub.f32 	%f57, %f56, %f55;
	selp.f32 	%f58, %f55, %f57, %p18;
	mul.wide.u32 	%rd37, %r79, 8;
	add.s64 	%rd38, %rd3, %rd37;
	ld.global.v2.f32 	{%f59, %f60}, [%rd38];
	mul.f32 	%f61, %f11, %f59;
	mul.f32 	%f62, %f60, %f58;
	sub.f32 	%f63, %f61, %f62;
	mul.f32 	%f64, %f59, %f58;
	fma.rn.f32 	%f65, %f11, %f60, %f64;
	add.f32 	%f71, %f71, %f63;
	add.f32 	%f70, %f70, %f65;
	add.s32 	%r79, %r79, 1;
	setp.ne.s32 	%p19, %r79, %r31;
	@%p19 bra 	$L__BB0_3;
$L__BB0_20:
	cvta.to.global.u64 	%rd39, %rd15;
	mul.wide.s32 	%rd40, %r1, 8;
	add.s64 	%rd41, %rd39, %rd40;
	st.global.v2.f32 	[%rd41], {%f71, %f70};
$L__BB0_21:
	ret;

}


// ===== COMPILED SASS (sm_100) =====

	.target	sm_100

	.elftype	@"ET_EXEC"


//--------------------- .note.nv.tkinfo           --------------------------
	.section	.note.nv.tkinfo,"",@"SHT_NOTE"
	.sectionflags	@"SHF_NOTE_NV_TKINFO"
	.tkinfo
        /*0018*/ 	.word	0x00000002
        /*0030*/ 	.string	""
        /*0030*/ 	.string	"ptxas"
        /*0030*/ 	.string	"Cuda compilation tools, release 13.0, V13.0.88"
        /*0030*/ 	.string	"Build cuda_13.0.r13.0/compiler.36424714_0"
        /*0030*/ 	.string	"-arch sm_100 -m 64 "



//--------------------- .note.nv.cuinfo           --------------------------
	.section	.note.nv.cuinfo,"",@"SHT_NOTE"
	.sectionflags	@"SHF_NOTE_NV_CUINFO"
        /*0018*/ 	.short	0x0002
        /*001a*/ 	.short	0x0064
        /*001c*/ 	.short	0x0082
	.zero		2


//--------------------- .nv.info                  --------------------------
	.section	.nv.info,"",@"SHT_CUDA_INFO"
	.align	4


	//----- nvinfo : EIATTR_REGCOUNT
	.align		4
        /*0000*/ 	.byte	0x04, 0x2f
        /*0002*/ 	.short	(.L_2 - .L_1)
	.align		4
.L_1:
        /*0004*/ 	.word	index@(_Z3DFTP6float2S0_i)
        /*0008*/ 	.word	0x0000001a


	//----- nvinfo : EIATTR_FRAME_SIZE
	.align		4
.L_2:
        /*000c*/ 	.byte	0x04, 0x11
        /*000e*/ 	.short	(.L_4 - .L_3)
	.align		4
.L_3:
        /*0010*/ 	.word	index@($__internal_0_$__cuda_sm3x_div_rn_noftz_f32_slowpath)
        /*0014*/ 	.word	0x00000020


	//----- nvinfo : EIATTR_FRAME_SIZE
	.align		4
.L_4:
        /*0018*/ 	.byte	0x04, 0x11
        /*001a*/ 	.short	(.L_6 - .L_5)
	.align		4
.L_5:
        /*001c*/ 	.word	index@(_Z3DFTP6float2S0_i)
        /*0020*/ 	.word	0x00000020


	//----- nvinfo : EIATTR_MIN_STACK_SIZE
	.align		4
.L_6:
        /*0024*/ 	.byte	0x04, 0x12
        /*0026*/ 	.short	(.L_8 - .L_7)
	.align		4
.L_7:
        /*0028*/ 	.word	index@(_Z3DFTP6float2S0_i)
        /*002c*/ 	.word	0x00000020
.L_8:


//--------------------- .nv.compat                --------------------------
	.section	.nv.compat,"",@"SHT_CUDA_COMPAT_INFO"
	.align	4
        /*0000*/ 	.byte	0x02, 0x09, 0x00, 0x00, 0x02, 0x02, 0x01, 0x00, 0x02, 0x05, 0x05, 0x00, 0x03, 0x07, 0x01, 0x01
        /*0010*/ 	.byte	0x02, 0x03, 0x00, 0x00, 0x02, 0x06, 0x01, 0x00, 0x04, 0x0b, 0x08, 0x00, 0x01, 0x00, 0x00, 0x00
        /*0020*/ 	.byte	0x00, 0x00, 0x00, 0x00


//--------------------- .nv.info._Z3DFTP6float2S0_i --------------------------
	.section	.nv.info._Z3DFTP6float2S0_i,"",@"SHT_CUDA_INFO"
	.sectionflags	@""
	.align	4


	//----- nvinfo : EIATTR_CUDA_API_VERSION
	.align		4
        /*0000*/ 	.byte	0x04, 0x37
        /*0002*/ 	.short	(.L_10 - .L_9)
.L_9:
        /*0004*/ 	.word	0x00000082


	//----- nvinfo : EIATTR_KPARAM_INFO
	.align		4
.L_10:
        /*0008*/ 	.byte	0x04, 0x17
        /*000a*/ 	.short	(.L_12 - .L_11)
.L_11:
        /*000c*/ 	.word	0x00000000
        /*0010*/ 	.short	0x0002
        /*0012*/ 	.short	0x0010
        /*0014*/ 	.byte	0x00, 0xf0, 0x11, 0x00


	//----- nvinfo : EIATTR_KPARAM_INFO
	.align		4
.L_12:
        /*0018*/ 	.byte	0x04, 0x17
        /*001a*/ 	.short	(.L_14 - .L_13)
.L_13:
        /*001c*/ 	.word	0x00000000
        /*0020*/ 	.short	0x0001
        /*0022*/ 	.short	0x0008
        /*0024*/ 	.byte	0x00, 0xf5, 0x21, 0x00


	//----- nvinfo : EIATTR_KPARAM_INFO
	.align		4
.L_14:
        /*0028*/ 	.byte	0x04, 0x17
        /*002a*/ 	.short	(.L_16 - .L_15)
.L_15:
        /*002c*/ 	.word	0x00000000
        /*0030*/ 	.short	0x0000
        /*0032*/ 	.short	0x0000
        /*0034*/ 	.byte	0x00, 0xf5, 0x21, 0x00


	//----- nvinfo : EIATTR_SPARSE_MMA_MASK
	.align		4
.L_16:
        /*0038*/ 	.byte	0x03, 0x50
        /*003a*/ 	.short	0x0000


	//----- nvinfo : EIATTR_MAXREG_COUNT
	.align		4
        /*003c*/ 	.byte	0x03, 0x1b
        /*003e*/ 	.short	0x00ff


	//----- nvinfo : EIATTR_MERCURY_ISA_VERSION
	.align		4
        /*0040*/ 	.byte	0x03, 0x5f
        /*0042*/ 	.short	0x0101


	//----- nvinfo : EIATTR_VRC_CTA_INIT_COUNT
	.align		4
        /*0044*/ 	.byte	0x02, 0x4a
	.zero		1
	.zero		1


	//----- nvinfo : EIATTR_EXIT_INSTR_OFFSETS
	.align		4
        /*0048*/ 	.byte	0x04, 0x1c
        /*004a*/ 	.short	(.L_18 - .L_17)


	//   ....[0]....
.L_17:
        /*004c*/ 	.word	0x00000080


	//   ....[1]....
        /*0050*/ 	.word	0x00000cb0


	//----- nvinfo : EIATTR_CRS_STACK_SIZE
	.align		4
.L_18:
        /*0054*/ 	.byte	0x04, 0x1e
        /*0056*/ 	.short	(.L_20 - .L_19)
.L_19:
        /*0058*/ 	.word	0x00000000


	//----- nvinfo : EIATTR_CBANK_PARAM_SIZE
	.align		4
.L_20:
        /*005c*/ 	.byte	0x03, 0x19
        /*005e*/ 	.short	0x0014


	//----- nvinfo : EIATTR_PARAM_CBANK
	.align		4
        /*0060*/ 	.byte	0x04, 0x0a
        /*0062*/ 	.short	(.L_22 - .L_21)
	.align		4
.L_21:
        /*0064*/ 	.word	index@(.nv.constant0._Z3DFTP6float2S0_i)
        /*0068*/ 	.short	0x0380
        /*006a*/ 	.short	0x0014


	//----- nvinfo : EIATTR_SW_WAR
	.align		4
.L_22:
        /*006c*/ 	.byte	0x04, 0x36
        /*006e*/ 	.short	(.L_24 - .L_23)
.L_23:
        /*0070*/ 	.word	0x00000008
.L_24:


//--------------------- .nv.callgraph             --------------------------
	.section	.nv.callgraph,"",@"SHT_CUDA_CALLGRAPH"
	.align	4
	.sectionentsize	8
	.align		4
        /*0000*/ 	.word	0x00000000
	.align		4
        /*0004*/ 	.word	0xffffffff
	.align		4
        /*0008*/ 	.word	0x00000000
	.align		4
        /*000c*/ 	.word	0xfffffffe
	.align		4
        /*0010*/ 	.word	0x00000000
	.align		4
        /*0014*/ 	.word	0xfffffffd
	.align		4
        /*0018*/ 	.word	0x00000000
	.align		4
        /*001c*/ 	.word	0xfffffffc


//--------------------- .nv.constant4             --------------------------
	.section	.nv.constant4,"a",@progbits
	.align	8
	.align		8
.nv.constant4:
        /*0000*/ 	.dword	__cudart_i2opi_f


//--------------------- .text._Z3DFTP6float2S0_i  --------------------------
	.section	.text._Z3DFTP6float2S0_i,"ax",@progbits
	.align	128
        .global         _Z3DFTP6float2S0_i
        .type           _Z3DFTP6float2S0_i,@function
        .size           _Z3DFTP6float2S0_i,(.L_x_22 - _Z3DFTP6float2S0_i)
        .other          _Z3DFTP6float2S0_i,@"STO_CUDA_ENTRY STV_DEFAULT"
_Z3DFTP6float2S0_i:
.text._Z3DFTP6float2S0_i:
[----:B------:R-:W0:Y:S01]  /*0000*/  LDC R1, c[0x0][0x37c] ;  /* 0x0000df00ff017b82 */ /* 0x000e220000000800 */
[----:B------:R-:W1:Y:S07]  /*0010*/  S2R R5, SR_TID.X ;  /* 0x0000000000057919 */ /* 0x000e6e0000002100 */
[----:B------:R-:W1:Y:S01]  /*0020*/  S2UR UR4, SR_CTAID.X ;  /* 0x00000000000479c3 */ /* 0x000e620000002500 */
[----:B------:R-:W2:Y:S01]  /*0030*/  LDCU UR10, c[0x0][0x390] ;  /* 0x00007200ff0a77ac */ /* 0x000ea20008000800 */
[----:B0-----:R-:W-:-:S06]  /*0040*/  VIADD R1, R1, 0xffffffe0 ;  /* 0xffffffe001017836 */ /* 0x001fcc0000000000 */
[----:B------:R-:W1:Y:S02]  /*0050*/  LDC R0, c[0x0][0x360] ;  /* 0x0000d800ff007b82 */ /* 0x000e640000000800 */
[----:B-1----:R-:W-:-:S05]  /*0060*/  IMAD R5, R0, UR4, R5 ;  /* 0x0000000400057c24 */ /* 0x002fca000f8e0205 */
[----:B--2---:R-:W-:-:S13]  /*0070*/  ISETP.GE.AND P0, PT, R5, UR10, PT ;  /* 0x0000000a05007c0c */ /* 0x004fda000bf06270 */
[----:B------:R-:W-:Y:S05]  /*0080*/  @P0 EXIT ;  /* 0x000000000000094d */ /* 0x000fea0003800000 */
[----:B------:R-:W-:Y:S01]  /*0090*/  UISETP.GE.AND UP0, UPT, UR10, 0x1, UPT ;  /* 0x000000010a00788c */ /* 0x000fe2000bf06270 */
[----:B------:R-:W-:Y:S01]  /*00a0*/  CS2R R6, SRZ ;  /* 0x0000000000067805 */ /* 0x000fe2000001ff00 */
[----:B------:R-:W0:Y:S07]  /*00b0*/  LDCU.64 UR6, c[0x0][0x358] ;  /* 0x00006b00ff0677ac */ /* 0x000e2e0008000a00 */
[----:B------:R-:W-:Y:S05]  /*00c0*/  BRA.U !UP0, `(.L_x_0) ;  /* 0x0000000908ec7547 */ /* 0x000fea000b800000 */
[----:B------:R-:W-:Y:S01]  /*00d0*/  I2FP.F32.S32 R12, R5 ;  /* 0x00000005000c7245 */ /* 0x000fe20000201400 */
[----:B------:R-:W-:Y:S01]  /*00e0*/  IMAD.MOV.U32 R9, RZ, RZ, RZ ;  /* 0x000000ffff097224 */ /* 0x000fe200078e00ff */
[----:B------:R-:W-:Y:S02]  /*00f0*/  I2FP.F32.U32 R13, UR10 ;  /* 0x0000000a000d7c45 */ /* 0x000fe40008201000 */
[----:B------:R-:W-:Y:S01]  /*0100*/  CS2R R6, SRZ ;  /* 0x0000000000067805 */ /* 0x000fe2000001ff00 */
[----:B------:R-:W-:-:S07]  /*0110*/  FMUL R12, R12, -6.2831854820251464844 ;  /* 0xc0c90fdb0c0c7820 */ /* 0x000fce0000400000 */
.L_x_9:
[----:B------:R-:W1:Y:S01]  /*0120*/  MUFU.RCP R2, R13 ;  /* 0x0000000d00027308 */ /* 0x000e620000001000 */
[----:B------:R-:W-:Y:S01]  /*0130*/  I2FP.F32.U32 R3, R9 ;  /* 0x0000000900037245 */ /* 0x000fe20000201000 */
[----:B------:R-:W-:Y:S04]  /*0140*/  BSSY.RECONVERGENT B0, `(.L_x_1) ;  /* 0x000000c000007945 */ /* 0x000fe80003800200 */
[----:B------:R-:W-:-:S04]  /*0150*/  FMUL R0, R12, R3 ;  /* 0x000000030c007220 */ /* 0x000fc80000400000 */
[----:B------:R-:W2:Y:S01]  /*0160*/  FCHK P0, R0, R13 ;  /* 0x0000000d00007302 */ /* 0x000ea20000000000 */
[----:B-1----:R-:W-:-:S04]  /*0170*/  FFMA R11, -R13, R2, 1 ;  /* 0x3f8000000d0b7423 */ /* 0x002fc80000000102 */
[----:B------:R-:W-:-:S04]  /*0180*/  FFMA R11, R2, R11, R2 ;  /* 0x0000000b020b7223 */ /* 0x000fc80000000002 */
[----:B------:R-:W-:-:S04]  /*0190*/  FFMA R2, R0, R11, RZ ;  /* 0x0000000b00027223 */ /* 0x000fc800000000ff */
[----:B------:R-:W-:-:S04]  /*01a0*/  FFMA R15, -R13, R2, R0 ;  /* 0x000000020d0f7223 */ /* 0x000fc80000000100 */
[----:B------:R-:W-:Y:S01]  /*01b0*/  FFMA R15, R11, R15, R2 ;  /* 0x0000000f0b0f7223 */ /* 0x000fe20000000002 */
[----:B--2---:R-:W-:Y:S06]  /*01c0*/  @!P0 BRA `(.L_x_2) ;  /* 0x00000000000c8947 */ /* 0x004fec0003800000 */
[----:B------:R-:W-:-:S07]  /*01d0*/  MOV R2, 0x1f0 ;  /* 0x000001f000027802 */ /* 0x000fce0000000f00 */
[----:B0-----:R-:W-:Y:S05]  /*01e0*/  CALL.REL.NOINC `($__internal_0_$__cuda_sm3x_div_rn_noftz_f32_slowpath) ;  /* 0x0000000800b47944 */ /* 0x001fea0003c00000 */
[----:B------:R-:W-:-:S07]  /*01f0*/  IMAD.MOV.U32 R15, RZ, RZ, R0 ;  /* 0x000000ffff0f7224 */ /* 0x000fce00078e0000 */
.L_x_2:
[----:B0-----:R-:W-:Y:S05]  /*0200*/  BSYNC.RECONVERGENT B0 ;  /* 0x0000000000007941 */ /* 0x001fea0003800200 */
.L_x_1:
[C---:B------:R-:W-:Y:S01]  /*0210*/  FMUL R0, R15.reuse, 0.63661974668502807617 ;  /* 0x3f22f9830f007820 */ /* 0x040fe20000400000 */
[----:B------:R-:W-:Y:S01]  /*0220*/  FSETP.GE.AND P0, PT, |R15|, 105615, PT ;  /* 0x47ce47800f00780b */ /* 0x000fe20003f06200 */
[----:B------:R-:W-:Y:S04]  /*0230*/  BSSY.RECONVERGENT B0, `(.L_x_3) ;  /* 0x0000040000007945 */ /* 0x000fe80003800200 */
[----:B------:R-:W0:Y:S02]  /*0240*/  F2I.NTZ R0, R0 ;  /* 0x0000000000007305 */ /* 0x000e240000203100 */
[----:B0-----:R-:W-:Y:S01]  /*0250*/  I2FP.F32.S32 R2, R0 ;  /* 0x0000000000027245 */ /* 0x001fe20000201400 */
[----:B------:R-:W-:-:S04]  /*0260*/  IMAD.MOV.U32 R20, RZ, RZ, R0 ;  /* 0x000000ffff147224 */ /* 0x000fc800078e0000 */
[----:B------:R-:W-:-:S04]  /*0270*/  FFMA R3, R2, -1.5707962512969970703, R15 ;  /* 0xbfc90fda02037823 */ /* 0x000fc8000000000f */
[----:B------:R-:W-:-:S04]  /*0280*/  FFMA R3, R2, -7.5497894158615963534e-08, R3 ;  /* 0xb3a2216802037823 */ /* 0x000fc80000000003 */
[----:B------:R-:W-:-:S04]  /*0290*/  FFMA R19, R2, -5.3903029534742383927e-15, R3 ;  /* 0xa7c234c502137823 */ /* 0x000fc80000000003 */
[----:B------:R-:W-:Y:S01]  /*02a0*/  IMAD.MOV.U32 R2, RZ, RZ, R19 ;  /* 0x000000ffff027224 */ /* 0x000fe200078e0013 */
[----:B------:R-:W-:Y:S06]  /*02b0*/  @!P0 BRA `(.L_x_4) ;  /* 0x0000000000dc8947 */ /* 0x000fec0003800000 */
[----:B------:R-:W-:-:S13]  /*02c0*/  FSETP.NEU.AND P0, PT, |R15|, +INF , PT ;  /* 0x7f8000000f00780b */ /* 0x000fda0003f0d200 */
[----:B------:R-:W-:Y:S01]  /*02d0*/  @!P0 FMUL R2, RZ, R15 ;  /* 0x0000000fff028220 */ /* 0x000fe20000400000 */
[----:B------:R-:W-:Y:S01]  /*02e0*/  @!P0 IMAD.MOV.U32 R0, RZ, RZ, RZ ;  /* 0x000000ffff008224 */ /* 0x000fe200078e00ff */
[----:B------:R-:W-:Y:S06]  /*02f0*/  @!P0 BRA `(.L_x_4) ;  /* 0x0000000000cc8947 */ /* 0x000fec0003800000 */
[----:B------:R-:W-:Y:S01]  /*0300*/  IMAD.SHL.U32 R2, R15, 0x100, RZ ;  /* 0x000001000f027824 */ /* 0x000fe200078e00ff */
[----:B------:R-:W0:Y:S01]  /*0310*/  LDCU.64 UR8, c[0x4][URZ] ;  /* 0x01000000ff0877ac */ /* 0x000e220008000a00 */
[----:B------:R-:W-:Y:S02]  /*0320*/  IMAD.MOV.U32 R8, RZ, RZ, RZ ;  /* 0x000000ffff087224 */ /* 0x000fe400078e00ff */
[----:B------:R-:W-:Y:S01]  /*0330*/  IMAD.MOV.U32 R0, RZ, RZ, R1 ;  /* 0x000000ffff007224 */ /* 0x000fe200078e0001 */
[----:B------:R-:W-:Y:S01]  /*0340*/  LOP3.LUT R21, R2, 0x80000000, RZ, 0xfc, !PT ;  /* 0x8000000002157812 */ /* 0x000fe200078efcff */
[----:B------:R-:W-:Y:S01]  /*0350*/  UMOV UR5, URZ ;  /* 0x000000ff00057c82 */ /* 0x000fe20008000000 */
[----:B------:R-:W-:-:S05]  /*0360*/  UMOV UR4, URZ ;  /* 0x000000ff00047c82 */ /* 0x000fca0008000000 */
.L_x_5:
[----:B0-----:R-:W-:Y:S02]  /*0370*/  IMAD.U32 R10, RZ, RZ, UR8 ;  /* 0x00000008ff0a7e24 */ /* 0x001fe4000f8e00ff */
[----:B------:R-:W-:-:S05]  /*0380*/  IMAD.U32 R11, RZ, RZ, UR9 ;  /* 0x00000009ff0b7e24 */ /* 0x000fca000f8e00ff */
[----:B------:R-:W2:Y:S01]  /*0390*/  LDG.E.CONSTANT R2, desc[UR6][R10.64] ;  /* 0x000000060a027981 */ /* 0x000ea2000c1e9900 */
[----:B------:R-:W-:Y:S02]  /*03a0*/  UIADD3 UR8, UP0, UPT, UR8, 0x4, URZ ;  /* 0x0000000408087890 */ /* 0x000fe4000ff1e0ff */
[----:B------:R-:W-:Y:S02]  /*03b0*/  UIADD3 UR4, UPT, UPT, UR4, 0x1, URZ ;  /* 0x0000000104047890 */ /* 0x000fe4000fffe0ff */
[----:B------:R-:W-:Y:S02]  /*03c0*/  UIADD3.X UR9, UPT, UPT, URZ, UR9, URZ, UP0, !UPT ;  /* 0x00000009ff097290 */ /* 0x000fe400087fe4ff */
[----:B------:R-:W-:Y:S01]  /*03d0*/  UISETP.NE.AND UP0, UPT, UR4, 0x6, UPT ;  /* 0x000000060400788c */ /* 0x000fe2000bf05270 */
[----:B--2---:R-:W-:-:S03]  /*03e0*/  IMAD.WIDE.U32 R2, R2, R21, RZ ;  /* 0x0000001502027225 */ /* 0x004fc600078e00ff */
[----:B------:R-:W-:-:S04]  /*03f0*/  IADD3 R17, P0, PT, R2, R8, RZ ;  /* 0x0000000802117210 */ /* 0x000fc80007f1e0ff */
[----:B------:R-:W-:Y:S01]  /*0400*/  IADD3.X R8, PT, PT, R3, UR5, RZ, P0, !PT ;  /* 0x0000000503087c10 */ /* 0x000fe200087fe4ff */
[----:B------:R0:W-:Y:S02]  /*0410*/  STL [R0], R17 ;  /* 0x0000001100007387 */ /* 0x0001e40000100800 */
[----:B0-----:R-:W-:Y:S01]  /*0420*/  VIADD R0, R0, 0x4 ;  /* 0x0000000400007836 */ /* 0x001fe20000000000 */
[----:B------:R-:W-:Y:S06]  /*0430*/  BRA.U UP0, `(.L_x_5) ;  /* 0xfffffffd00cc7547 */ /* 0x000fec000b83ffff */
[----:B------:R-:W-:Y:S01]  /*0440*/  SHF.R.U32.HI R4, RZ, 0x17, R15 ;  /* 0x00000017ff047819 */ /* 0x000fe2000001160f */
[----:B------:R0:W-:Y:S03]  /*0450*/  STL [R1+0x18], R8 ;  /* 0x0000180801007387 */ /* 0x0001e60000100800 */
[C---:B------:R-:W-:Y:S02]  /*0460*/  LOP3.LUT R0, R4.reuse, 0xe0, RZ, 0xc0, !PT ;  /* 0x000000e004007812 */ /* 0x040fe400078ec0ff */
[----:B------:R-:W-:-:S03]  /*0470*/  LOP3.LUT P0, RZ, R4, 0x1f, RZ, 0xc0, !PT ;  /* 0x0000001f04ff7812 */ /* 0x000fc6000780c0ff */
[----:B------:R-:W-:-:S05]  /*0480*/  VIADD R0, R0, 0xffffff80 ;  /* 0xffffff8000007836 */ /* 0x000fca0000000000 */
[----:B------:R-:W-:-:S05]  /*0490*/  SHF.R.U32.HI R0, RZ, 0x5, R0 ;  /* 0x00000005ff007819 */ /* 0x000fca0000011600 */
[----:B------:R-:W-:-:S05]  /*04a0*/  IMAD R14, R0, -0x4, R1 ;  /* 0xfffffffc000e7824 */ /* 0x000fca00078e0201 */
[----:B------:R-:W2:Y:S04]  /*04b0*/  LDL R0, [R14+0x18] ;  /* 0x000018000e007983 */ /* 0x000ea80000100800 */
[----:B------:R-:W2:Y:S04]  /*04c0*/  LDL R3, [R14+0x14] ;  /* 0x000014000e037983 */ /* 0x000ea80000100800 */
[----:B------:R-:W3:Y:S01]  /*04d0*/  @P0 LDL R2, [R14+0x10] ;  /* 0x000010000e020983 */ /* 0x000ee20000100800 */
[----:B------:R-:W-:Y:S01]  /*04e0*/  LOP3.LUT R4, R4, 0x1f, RZ, 0xc0, !PT ;  /* 0x0000001f04047812 */ /* 0x000fe200078ec0ff */
[----:B------:R-:W-:Y:S01]  /*04f0*/  UMOV UR4, 0x54442d19 ;  /* 0x54442d1900047882 */ /* 0x000fe20000000000 */
[----:B------:R-:W-:-:S02]  /*0500*/  UMOV UR5, 0x3bf921fb ;  /* 0x3bf921fb00057882 */ /* 0x000fc40000000000 */
[-C--:B--2---:R-:W-:Y:S02]  /*0510*/  @P0 SHF.L.W.U32.HI R0, R3, R4.reuse, R0 ;  /* 0x0000000403000219 */ /* 0x084fe40000010e00 */
[----:B---3--:R-:W-:Y:S02]  /*0520*/  @P0 SHF.L.W.U32.HI R3, R2, R4, R3 ;  /* 0x0000000402030219 */ /* 0x008fe40000010e03 */
[----:B------:R-:W-:Y:S02]  /*0530*/  ISETP.GE.AND P0, PT, R15, RZ, PT ;  /* 0x000000ff0f00720c */ /* 0x000fe40003f06270 */
[C---:B------:R-:W-:Y:S01]  /*0540*/  SHF.L.W.U32.HI R2, R3.reuse, 0x2, R0 ;  /* 0x0000000203027819 */ /* 0x040fe20000010e00 */
[----:B------:R-:W-:-:S03]  /*0550*/  IMAD.SHL.U32 R3, R3, 0x4, RZ ;  /* 0x0000000403037824 */ /* 0x000fc600078e00ff */
[----:B------:R-:W-:-:S04]  /*0560*/  SHF.R.S32.HI R4, RZ, 0x1f, R2 ;  /* 0x0000001fff047819 */ /* 0x000fc80000011402 */
[C---:B------:R-:W-:Y:S02]  /*0570*/  LOP3.LUT R10, R4.reuse, R3, RZ, 0x3c, !PT ;  /* 0x00000003040a7212 */ /* 0x040fe400078e3cff */
[----:B------:R-:W-:Y:S02]  /*0580*/  LOP3.LUT R11, R4, R2, RZ, 0x3c, !PT ;  /* 0x00000002040b7212 */ /* 0x000fe400078e3cff */
[----:B------:R-:W-:Y:S02]  /*0590*/  SHF.R.U32.HI R3, RZ, 0x1e, R0 ;  /* 0x0000001eff037819 */ /* 0x000fe40000011600 */
[C---:B------:R-:W-:Y:S02]  /*05a0*/  LOP3.LUT R4, R2.reuse, R15, RZ, 0x3c, !PT ;  /* 0x0000000f02047212 */ /* 0x040fe400078e3cff */
[----:B------:R-:W1:Y:S01]  /*05b0*/  I2F.F64.S64 R10, R10 ;  /* 0x0000000a000a7312 */ /* 0x000e620000301c00 */
[----:B------:R-:W-:Y:S02]  /*05c0*/  LEA.HI R0, R2, R3, RZ, 0x1 ;  /* 0x0000000302007211 */ /* 0x000fe400078f08ff */
[----:B------:R-:W-:-:S03]  /*05d0*/  ISETP.GE.AND P1, PT, R4, RZ, PT ;  /* 0x000000ff0400720c */ /* 0x000fc60003f26270 */
[----:B------:R-:W-:-:S04]  /*05e0*/  IMAD.MOV R2, RZ, RZ, -R0 ;  /* 0x000000ffff027224 */ /* 0x000fc800078e0a00 */
[----:B------:R-:W-:Y:S01]  /*05f0*/  @!P0 IMAD.MOV.U32 R0, RZ, RZ, R2 ;  /* 0x000000ffff008224 */ /* 0x000fe200078e0002 */
[----:B-1----:R-:W-:-:S10]  /*0600*/  DMUL R16, R10, UR4 ;  /* 0x000000040a107c28 */ /* 0x002fd40008000000 */
[----:B------:R-:W1:Y:S02]  /*0610*/  F2F.F32.F64 R16, R16 ;  /* 0x0000001000107310 */ /* 0x000e640000301000 */
[----:B01----:R-:W-:-:S07]  /*0620*/  FSEL R2, -R16, R16, !P1 ;  /* 0x0000001010027208 */ /* 0x003fce0004800100 */
.L_x_4:
[----:B------:R-:W-:Y:S05]  /*0630*/  BSYNC.RECONVERGENT B0 ;  /* 0x0000000000007941 */ /* 0x000fea0003800200 */
.L_x_3:
[----:B------:R-:W-:Y:S02]  /*0640*/  IMAD.MOV.U32 R14, RZ, RZ, 0x37cbac00 ;  /* 0x37cbac00ff0e7424 */ /* 0x000fe400078e00ff */
[----:B------:R-:W-:Y:S01]  /*0650*/  FMUL R3, R2, R2 ;  /* 0x0000000202037220 */ /* 0x000fe20000400000 */
[C---:B------:R-:W-:Y:S01]  /*0660*/  LOP3.LUT R8, R0.reuse, 0x1, RZ, 0xc0, !PT ;  /* 0x0000000100087812 */ /* 0x040fe200078ec0ff */
[----:B------:R-:W-:Y:S01]  /*0670*/  IMAD.MOV.U32 R16, RZ, RZ, 0x3c0885e4 ;  /* 0x3c0885e4ff107424 */ /* 0x000fe200078e00ff */
[----:B------:R-:W-:Y:S01]  /*0680*/  BSSY.RECONVERGENT B0, `(.L_x_6) ;  /* 0x0000044000007945 */ /* 0x000fe20003800200 */
[----:B------:R-:W-:Y:S01]  /*0690*/  FFMA R4, R3, R14, -0.0013887860113754868507 ;  /* 0xbab607ed03047423 */ /* 0x000fe2000000000e */
[----:B------:R-:W-:Y:S01]  /*06a0*/  VIADD R0, R0, 0x1 ;  /* 0x0000000100007836 */ /* 0x000fe20000000000 */
[----:B------:R-:W-:Y:S01]  /*06b0*/  ISETP.NE.U32.AND P0, PT, R8, 0x1, PT ;  /* 0x000000010800780c */ /* 0x000fe20003f05070 */
[----:B------:R-:W-:-:S03]  /*06c0*/  IMAD.MOV.U32 R17, RZ, RZ, 0x3e2aaaa8 ;  /* 0x3e2aaaa8ff117424 */ /* 0x000fc600078e00ff */
[----:B------:R-:W-:Y:S02]  /*06d0*/  FSEL R4, R4, -0.00019574658654164522886, P0 ;  /* 0xb94d415304047808 */ /* 0x000fe40000000000 */
[----:B------:R-:W-:Y:S02]  /*06e0*/  FSEL R8, R16, 0.041666727513074874878, !P0 ;  /* 0x3d2aaabb10087808 */ /* 0x000fe40004000000 */
[----:B------:R-:W-:Y:S02]  /*06f0*/  LOP3.LUT P1, RZ, R0, 0x2, RZ, 0xc0, !PT ;  /* 0x0000000200ff7812 */ /* 0x000fe4000782c0ff */
[----:B------:R-:W-:Y:S01]  /*0700*/  FSEL R0, R2, 1, !P0 ;  /* 0x3f80000002007808 */ /* 0x000fe20004000000 */
[----:B------:R-:W-:Y:S01]  /*0710*/  FFMA R4, R3, R4, R8 ;  /* 0x0000000403047223 */ /* 0x000fe20000000008 */
[----:B------:R-:W-:Y:S02]  /*0720*/  FSEL R21, -R17, -0.4999999701976776123, !P0 ;  /* 0xbeffffff11157808 */ /* 0x000fe40004000100 */
[----:B------:R-:W-:Y:S01]  /*0730*/  FSETP.GE.AND P0, PT, |R15|, 105615, PT ;  /* 0x47ce47800f00780b */ /* 0x000fe20003f06200 */
[----:B------:R-:W-:-:S02]  /*0740*/  FFMA R11, R3, R0, RZ ;  /* 0x00000000030b7223 */ /* 0x000fc400000000ff */
[----:B------:R-:W-:-:S04]  /*0750*/  FFMA R4, R3, R4, R21 ;  /* 0x0000000403047223 */ /* 0x000fc80000000015 */
[----:B------:R-:W-:-:S04]  /*0760*/  FFMA R18, R11, R4, R0 ;  /* 0x000000040b127223 */ /* 0x000fc80000000000 */
[----:B------:R-:W-:Y:S02]  /*0770*/  @P1 FADD R18, RZ, -R18 ;  /* 0x80000012ff121221 */ /* 0x000fe40000000000 */
[----:B------:R-:W-:Y:S05]  /*0780*/  @!P0 BRA `(.L_x_7) ;  /* 0x0000000000cc8947 */ /* 0x000fea0003800000 */
[----:B------:R-:W-:-:S13]  /*0790*/  FSETP.NEU.AND P0, PT, |R15|, +INF , PT ;  /* 0x7f8000000f00780b */ /* 0x000fda0003f0d200 */
[----:B------:R-:W-:Y:S01]  /*07a0*/  @!P0 FMUL R19, RZ, R15 ;  /* 0x0000000fff138220 */ /* 0x000fe20000400000 */
[----:B------:R-:W-:Y:S01]  /*07b0*/  @!P0 IMAD.MOV.U32 R20, RZ, RZ, RZ ;  /* 0x000000ffff148224 */ /* 0x000fe200078e00ff */
[----:B------:R-:W-:Y:S06]  /*07c0*/  @!P0 BRA `(.L_x_7) ;  /* 0x0000000000bc8947 */ /* 0x000fec0003800000 */
[----:B------:R-:W0:Y:S01]  /*07d0*/  LDC.64 R2, c[0x4][RZ] ;  /* 0x01000000ff027b82 */ /* 0x000e220000000a00 */
[----:B------:R-:W-:Y:S01]  /*07e0*/  IMAD.SHL.U32 R4, R15, 0x100, RZ ;  /* 0x000001000f047824 */ /* 0x000fe200078e00ff */
[----:B------:R-:W-:Y:S01]  /*07f0*/  UMOV UR4, URZ ;  /* 0x000000ff00047c82 */ /* 0x000fe20008000000 */
[----:B------:R-:W-:Y:S02]  /*0800*/  IMAD.MOV.U32 R8, RZ, RZ, RZ ;  /* 0x000000ffff087224 */ /* 0x000fe400078e00ff */
[----:B------:R-:W-:Y:S01]  /*0810*/  IMAD.MOV.U32 R0, RZ, RZ, RZ ;  /* 0x000000ffff007224 */ /* 0x000fe200078e00ff */
[----:B------:R-:W-:-:S07]  /*0820*/  LOP3.LUT R23, R4, 0x80000000, RZ, 0xfc, !PT ;  /* 0x8000000004177812 */ /* 0x000fce00078efcff */
.L_x_8:
[----:B0-----:R-:W-:-:S05]  /*0830*/  IMAD.WIDE.U32 R20, R0, 0x4, R2 ;  /* 0x0000000400147825 */ /* 0x001fca00078e0002 */
[----:B------:R-:W2:Y:S01]  /*0840*/  LDG.E.CONSTANT R10, desc[UR6][R20.64] ;  /* 0x00000006140a7981 */ /* 0x000ea2000c1e9900 */
[C---:B-1----:R-:W-:Y:S02]  /*0850*/  IMAD R4, R0.reuse, 0x4, R1 ;  /* 0x0000000400047824 */ /* 0x042fe400078e0201 */
[----:B------:R-:W-:-:S05]  /*0860*/  VIADD R0, R0, 0x1 ;  /* 0x0000000100007836 */ /* 0x000fca0000000000 */
[----:B------:R-:W-:Y:S01]  /*0870*/  ISETP.NE.AND P0, PT, R0, 0x6, PT ;  /* 0x000000060000780c */ /* 0x000fe20003f05270 */
[----:B--2---:R-:W-:-:S03]  /*0880*/  IMAD.WIDE.U32 R10, R10, R23, RZ ;  /* 0x000000170a0a7225 */ /* 0x004fc600078e00ff */
[----:B------:R-:W-:-:S04]  /*0890*/  IADD3 R19, P1, PT, R10, R8, RZ ;  /* 0x000000080a137210 */ /* 0x000fc80007f3e0ff */
[----:B------:R-:W-:Y:S01]  /*08a0*/  IADD3.X R8, PT, PT, R11, UR4, RZ, P1, !PT ;  /* 0x000000040b087c10 */ /* 0x000fe20008ffe4ff */
[----:B------:R1:W-:Y:S04]  /*08b0*/  STL [R4], R19 ;  /* 0x0000001304007387 */ /* 0x0003e80000100800 */
[----:B------:R-:W-:Y:S05]  /*08c0*/  @P0 BRA `(.L_x_8) ;  /* 0xfffffffc00d80947 */ /* 0x000fea000383ffff */
[----:B-1----:R-:W-:Y:S01]  /*08d0*/  SHF.R.U32.HI R4, RZ, 0x17, R15 ;  /* 0x00000017ff047819 */ /* 0x002fe2000001160f */
        /* <DEDUP_REMOVED lines=11> */
[----:B------:R-:W-:Y:S01]  /*0990*/  UMOV UR5, 0x3bf921fb ;  /* 0x3bf921fb00057882 */ /* 0x000fe20000000000 */
[----:B------:R-:W-:-:S02]  /*09a0*/  ISETP.GE.AND P1, PT, R15, RZ, PT ;  /* 0x000000ff0f00720c */ /* 0x000fc40003f26270 */
[-C--:B--2---:R-:W-:Y:S02]  /*09b0*/  @P0 SHF.L.W.U32.HI R0, R3, R4.reuse, R0 ;  /* 0x0000000403000219 */ /* 0x084fe40000010e00 */
[----:B---3--:R-:W-:-:S04]  /*09c0*/  @P0 SHF.L.W.U32.HI R3, R2, R4, R3 ;  /* 0x0000000402030219 */ /* 0x008fc80000010e03 */
[C---:B------:R-:W-:Y:S01]  /*09d0*/  SHF.L.W.U32.HI R2, R3.reuse, 0x2, R0 ;  /* 0x0000000203027819 */ /* 0x040fe20000010e00 */
[----:B------:R-:W-:-:S03]  /*09e0*/  IMAD.SHL.U32 R3, R3, 0x4, RZ ;  /* 0x0000000403037824 */ /* 0x000fc600078e00ff */
[----:B------:R-:W-:Y:S02]  /*09f0*/  SHF.R.S32.HI R4, RZ, 0x1f, R2 ;  /* 0x0000001fff047819 */ /* 0x000fe40000011402 */
[----:B------:R-:W-:Y:S02]  /*0a00*/  LOP3.LUT R15, R2, R15, RZ, 0x3c, !PT ;  /* 0x0000000f020f7212 */ /* 0x000fe400078e3cff */
[C---:B------:R-:W-:Y:S02]  /*0a10*/  LOP3.LUT R10, R4.reuse, R3, RZ, 0x3c, !PT ;  /* 0x00000003040a7212 */ /* 0x040fe400078e3cff */
[----:B------:R-:W-:Y:S02]  /*0a20*/  LOP3.LUT R11, R4, R2, RZ, 0x3c, !PT ;  /* 0x00000002040b7212 */ /* 0x000fe400078e3cff */
[----:B------:R-:W-:Y:S02]  /*0a30*/  SHF.R.U32.HI R3, RZ, 0x1e, R0 ;  /* 0x0000001eff037819 */ /* 0x000fe40000011600 */
[----:B------:R-:W-:-:S02]  /*0a40*/  ISETP.GE.AND P0, PT, R15, RZ, PT ;  /* 0x000000ff0f00720c */ /* 0x000fc40003f06270 */
[----:B------:R-:W1:Y:S01]  /*0a50*/  I2F.F64.S64 R10, R10 ;  /* 0x0000000a000a7312 */ /* 0x000e620000301c00 */
[----:B------:R-:W-:-:S05]  /*0a60*/  LEA.HI R20, R2, R3, RZ, 0x1 ;  /* 0x0000000302147211 */ /* 0x000fca00078f08ff */
[----:B------:R-:W-:-:S04]  /*0a70*/  IMAD.MOV R0, RZ, RZ, -R20 ;  /* 0x000000ffff007224 */ /* 0x000fc800078e0a14 */
[----:B------:R-:W-:Y:S01]  /*0a80*/  @!P1 IMAD.MOV.U32 R20, RZ, RZ, R0 ;  /* 0x000000ffff149224 */ /* 0x000fe200078e0000 */
[----:B-1----:R-:W-:-:S10]  /*0a90*/  DMUL R22, R10, UR4 ;  /* 0x000000040a167c28 */ /* 0x002fd40008000000 */
[----:B------:R-:W1:Y:S02]  /*0aa0*/  F2F.F32.F64 R22, R22 ;  /* 0x0000001600167310 */ /* 0x000e640000301000 */
[----:B01----:R-:W-:-:S07]  /*0ab0*/  FSEL R19, -R22, R22, !P0 ;  /* 0x0000001616137208 */ /* 0x003fce0004000100 */
.L_x_7:
[----:B------:R-:W-:Y:S05]  /*0ac0*/  BSYNC.RECONVERGENT B0 ;  /* 0x0000000000007941 */ /* 0x000fea0003800200 */
.L_x_6:
[----:B------:R-:W0:Y:S01]  /*0ad0*/  LDC.64 R2, c[0x0][0x380] ;  /* 0x0000e000ff027b82 */ /* 0x000e220000000a00 */
[----:B------:R-:W-:Y:S01]  /*0ae0*/  FMUL R11, R19, R19 ;  /* 0x00000013130b7220 */ /* 0x000fe20000400000 */
[----:B------:R-:W-:Y:S01]  /*0af0*/  LOP3.LUT R0, R20, 0x1, RZ, 0xc0, !PT ;  /* 0x0000000114007812 */ /* 0x000fe200078ec0ff */
[----:B------:R-:W1:Y:S01]  /*0b00*/  LDCU UR4, c[0x0][0x390] ;  /* 0x00007200ff0477ac */ /* 0x000e620008000800 */
[----:B0-----:R-:W-:-:S06]  /*0b10*/  IMAD.WIDE.U32 R2, R9, 0x8, R2 ;  /* 0x0000000809027825 */ /* 0x001fcc00078e0002 */
[----:B------:R-:W2:Y:S01]  /*0b20*/  LDG.E.64 R2, desc[UR6][R2.64] ;  /* 0x0000000602027981 */ /* 0x000ea2000c1e1b00 */
[----:B------:R-:W-:Y:S01]  /*0b30*/  FFMA R14, R11, R14, -0.0013887860113754868507 ;  /* 0xbab607ed0b0e7423 */ /* 0x000fe2000000000e */
[----:B------:R-:W-:Y:S01]  /*0b40*/  ISETP.NE.U32.AND P0, PT, R0, 0x1, PT ;  /* 0x000000010000780c */ /* 0x000fe20003f05070 */
[----:B------:R-:W-:Y:S01]  /*0b50*/  VIADD R9, R9, 0x1 ;  /* 0x0000000109097836 */ /* 0x000fe20000000000 */
[----:B------:R-:W-:Y:S02]  /*0b60*/  LOP3.LUT P1, RZ, R20, 0x2, RZ, 0xc0, !PT ;  /* 0x0000000214ff7812 */ /* 0x000fe4000782c0ff */
[----:B------:R-:W-:Y:S02]  /*0b70*/  FSEL R16, R16, 0.041666727513074874878, P0 ;  /* 0x3d2aaabb10107808 */ /* 0x000fe40000000000 */
[----:B------:R-:W-:Y:S02]  /*0b80*/  FSEL R14, R14, -0.00019574658654164522886, !P0 ;  /* 0xb94d41530e0e7808 */ /* 0x000fe40004000000 */
[----:B------:R-:W-:-:S02]  /*0b90*/  FSEL R4, -R17, -0.4999999701976776123, P0 ;  /* 0xbeffffff11047808 */ /* 0x000fc40000000100 */
[----:B------:R-:W-:Y:S01]  /*0ba0*/  FSEL R0, R19, 1, P0 ;  /* 0x3f80000013007808 */ /* 0x000fe20000000000 */
[----:B------:R-:W-:Y:S01]  /*0bb0*/  FFMA R14, R11, R14, R16 ;  /* 0x0000000e0b0e7223 */ /* 0x000fe20000000010 */
[----:B-1----:R-:W-:-:S03]  /*0bc0*/  ISETP.NE.AND P0, PT, R9, UR4, PT ;  /* 0x0000000409007c0c */ /* 0x002fc6000bf05270 */
[C---:B------:R-:W-:Y:S01]  /*0bd0*/  FFMA R4, R11.reuse, R14, R4 ;  /* 0x0000000e0b047223 */ /* 0x040fe20000000004 */
[----:B------:R-:W-:-:S04]  /*0be0*/  FFMA R11, R11, R0, RZ ;  /* 0x000000000b0b7223 */ /* 0x000fc800000000ff */
[----:B------:R-:W-:-:S04]  /*0bf0*/  FFMA R0, R11, R4, R0 ;  /* 0x000000040b007223 */ /* 0x000fc80000000000 */
[----:B------:R-:W-:-:S04]  /*0c00*/  @P1 FADD R0, RZ, -R0 ;  /* 0x80000000ff001221 */ /* 0x000fc80000000000 */
[C---:B--2---:R-:W-:Y:S01]  /*0c10*/  FMUL R11, R0.reuse, R3 ;  /* 0x00000003000b7220 */ /* 0x044fe20000400000 */
[----:B------:R-:W-:-:S03]  /*0c20*/  FMUL R0, R0, R2 ;  /* 0x0000000200007220 */ /* 0x000fc60000400000 */
[C---:B------:R-:W-:Y:S01]  /*0c30*/  FFMA R11, R18.reuse, R2, -R11 ;  /* 0x00000002120b7223 */ /* 0x040fe2000000080b */
[----:B------:R-:W-:-:S03]  /*0c40*/  FFMA R0, R18, R3, R0 ;  /* 0x0000000312007223 */ /* 0x000fc60000000000 */
[----:B------:R-:W-:Y:S01]  /*0c50*/  FADD R6, R11, R6 ;  /* 0x000000060b067221 */ /* 0x000fe20000000000 */
[----:B------:R-:W-:Y:S01]  /*0c60*/  FADD R7, R0, R7 ;  /* 0x0000000700077221 */ /* 0x000fe20000000000 */
[----:B------:R-:W-:Y:S06]  /*0c70*/  @P0 BRA `(.L_x_9) ;  /* 0xfffffff400280947 */ /* 0x000fec000383ffff */
.L_x_0:
[----:B------:R-:W1:Y:S02]  /*0c80*/  LDC.64 R2, c[0x0][0x388] ;  /* 0x0000e200ff027b82 */ /* 0x000e640000000a00 */
[----:B-1----:R-:W-:-:S05]  /*0c90*/  IMAD.WIDE R2, R5, 0x8, R2 ;  /* 0x0000000805027825 */ /* 0x002fca00078e0202 */
[----:B0-----:R-:W-:Y:S01]  /*0ca0*/  STG.E.64 desc[UR6][R2.64], R6 ;  /* 0x0000000602007986 */ /* 0x001fe2000c101b06 */
[----:B------:R-:W-:Y:S05]  /*0cb0*/  EXIT ;  /* 0x000000000000794d */ /* 0x000fea0003800000 */
        .weak           $__internal_0_$__cuda_sm3x_div_rn_noftz_f32_slowpath
        .type           $__internal_0_$__cuda_sm3x_div_rn_noftz_f32_slowpath,@function
        .size           $__internal_0_$__cuda_sm3x_div_rn_noftz_f32_slowpath,(.L_x_22 - $__internal_0_$__cuda_sm3x_div_rn_noftz_f32_slowpath)
$__internal_0_$__cuda_sm3x_div_rn_noftz_f32_slowpath:
[--C-:B------:R-:W-:Y:S01]  /*0cc0*/  SHF.R.U32.HI R8, RZ, 0x17, R13.reuse ;  /* 0x00000017ff087819 */ /* 0x100fe2000001160d */
[----:B------:R-:W-:Y:S01]  /*0cd0*/  BSSY.RECONVERGENT B1, `(.L_x_10) ;  /* 0x0000065000017945 */ /* 0x000fe20003800200 */
[--C-:B------:R-:W-:Y:S01]  /*0ce0*/  SHF.R.U32.HI R3, RZ, 0x17, R0.reuse ;  /* 0x00000017ff037819 */ /* 0x100fe20000011600 */
[----:B------:R-:W-:Y:S01]  /*0cf0*/  IMAD.MOV.U32 R10, RZ, RZ, R0 ;  /* 0x000000ffff0a7224 */ /* 0x000fe200078e0000 */
[----:B------:R-:W-:Y:S01]  /*0d00*/  LOP3.LUT R8, R8, 0xff, RZ, 0xc0, !PT ;  /* 0x000000ff08087812 */ /* 0x000fe200078ec0ff */
[----:B------:R-:W-:Y:S01]  /*0d10*/  IMAD.MOV.U32 R11, RZ, RZ, R13 ;  /* 0x000000ffff0b7224 */ /* 0x000fe200078e000d */
[----:B------:R-:W-:-:S03]  /*0d20*/  LOP3.LUT R16, R3, 0xff, RZ, 0xc0, !PT ;  /* 0x000000ff03107812 */ /* 0x000fc600078ec0ff */
[----:B------:R-:W-:Y:S02]  /*0d30*/  VIADD R14, R8, 0xffffffff ;  /* 0xffffffff080e7836 */ /* 0x000fe40000000000 */
[----:B------:R-:W-:-:S03]  /*0d40*/  VIADD R15, R16, 0xffffffff ;  /* 0xffffffff100f7836 */ /* 0x000fc60000000000 */
[----:B------:R-:W-:-:S04]  /*0d50*/  ISETP.GT.U32.AND P0, PT, R14, 0xfd, PT ;  /* 0x000000fd0e00780c */ /* 0x000fc80003f04070 */
[----:B------:R-:W-:-:S13]  /*0d60*/  ISETP.GT.U32.OR P0, PT, R15, 0xfd, P0 ;  /* 0x000000fd0f00780c */ /* 0x000fda0000704470 */
[----:B------:R-:W-:Y:S01]  /*0d70*/  @!P0 IMAD.MOV.U32 R4, RZ, RZ, RZ ;  /* 0x000000ffff048224 */ /* 0x000fe200078e00ff */
[----:B------:R-:W-:Y:S06]  /*0d80*/  @!P0 BRA `(.L_x_11) ;  /* 0x0000000000608947 */ /* 0x000fec0003800000 */
[----:B------:R-:W-:Y:S01]  /*0d90*/  FSETP.GTU.FTZ.AND P1, PT, |R13|, +INF , PT ;  /* 0x7f8000000d00780b */ /* 0x000fe20003f3c200 */
[----:B------:R-:W-:Y:S01]  /*0da0*/  IMAD.MOV.U32 R3, RZ, RZ, R13 ;  /* 0x000000ffff037224 */ /* 0x000fe200078e000d */
[----:B------:R-:W-:-:S04]  /*0db0*/  FSETP.GTU.FTZ.AND P0, PT, |R0|, +INF , PT ;  /* 0x7f8000000000780b */ /* 0x000fc80003f1c200 */
[----:B------:R-:W-:-:S13]  /*0dc0*/  PLOP3.LUT P0, PT, P0, P1, PT, 0xf8, 0x8f ;  /* 0x00000000008f781c */ /* 0x000fda0000703f70 */
[----:B------:R-:W-:Y:S05]  /*0dd0*/  @P0 BRA `(.L_x_12) ;  /* 0x00000004004c0947 */ /* 0x000fea0003800000 */
[----:B------:R-:W-:-:S13]  /*0de0*/  LOP3.LUT P0, RZ, R11, 0x7fffffff, R10, 0xc8, !PT ;  /* 0x7fffffff0bff7812 */ /* 0x000fda000780c80a */
[----:B------:R-:W-:Y:S05]  /*0df0*/  @!P0 BRA `(.L_x_13) ;  /* 0x00000004003c8947 */ /* 0x000fea0003800000 */
[C---:B------:R-:W-:Y:S02]  /*0e00*/  FSETP.NEU.FTZ.AND P2, PT, |R0|.reuse, +INF , PT ;  /* 0x7f8000000000780b */ /* 0x040fe40003f5d200 */
[----:B------:R-:W-:Y:S02]  /*0e10*/  FSETP.NEU.FTZ.AND P1, PT, |R3|, +INF , PT ;  /* 0x7f8000000300780b */ /* 0x000fe40003f3d200 */
[----:B------:R-:W-:-:S11]  /*0e20*/  FSETP.NEU.FTZ.AND P0, PT, |R0|, +INF , PT ;  /* 0x7f8000000000780b */ /* 0x000fd60003f1d200 */
[----:B------:R-:W-:Y:S05]  /*0e30*/  @!P1 BRA !P2, `(.L_x_13) ;  /* 0x00000004002c9947 */ /* 0x000fea0005000000 */
[----:B------:R-:W-:-:S04]  /*0e40*/  LOP3.LUT P2, RZ, R10, 0x7fffffff, RZ, 0xc0, !PT ;  /* 0x7fffffff0aff7812 */ /* 0x000fc8000784c0ff */
[----:B------:R-:W-:-:S13]  /*0e50*/  PLOP3.LUT P1, PT, P1, P2, PT, 0x2f, 0xf2 ;  /* 0x0000000000f2781c */ /* 0x000fda0000f24577 */
[----:B------:R-:W-:Y:S05]  /*0e60*/  @P1 BRA `(.L_x_14) ;  /* 0x0000000400181947 */ /* 0x000fea0003800000 */
[----:B------:R-:W-:-:S04]  /*0e70*/  LOP3.LUT P1, RZ, R11, 0x7fffffff, RZ, 0xc0, !PT ;  /* 0x7fffffff0bff7812 */ /* 0x000fc8000782c0ff */
[----:B------:R-:W-:-:S13]  /*0e80*/  PLOP3.LUT P0, PT, P0, P1, PT, 0x2f, 0xf2 ;  /* 0x0000000000f2781c */ /* 0x000fda0000702577 */
[----:B------:R-:W-:Y:S05]  /*0e90*/  @P0 BRA `(.L_x_15) ;  /* 0x0000000400000947 */ /* 0x000fea0003800000 */
[----:B------:R-:W-:Y:S02]  /*0ea0*/  ISETP.GE.AND P0, PT, R15, RZ, PT ;  /* 0x000000ff0f00720c */ /* 0x000fe40003f06270 */
[----:B------:R-:W-:-:S11]  /*0eb0*/  ISETP.GE.AND P1, PT, R14, RZ, PT ;  /* 0x000000ff0e00720c */ /* 0x000fd60003f26270 */
[----:B------:R-:W-:Y:S02]  /*0ec0*/  @P0 IMAD.MOV.U32 R4, RZ, RZ, RZ ;  /* 0x000000ffff040224 */ /* 0x000fe400078e00ff */
[----:B------:R-:W-:Y:S01]  /*0ed0*/  @!P0 FFMA R10, R0, 1.84467440737095516160e+19, RZ ;  /* 0x5f800000000a8823 */ /* 0x000fe200000000ff */
[----:B------:R-:W-:Y:S02]  /*0ee0*/  @!P0 IMAD.MOV.U32 R4, RZ, RZ, -0x40 ;  /* 0xffffffc0ff048424 */ /* 0x000fe400078e00ff */
[----:B------:R-:W-:Y:S02]  /*0ef0*/  @!P1 FFMA R11, R3, 1.84467440737095516160e+19, RZ ;  /* 0x5f800000030b9823 */ /* 0x000fe400000000ff */
[----:B------:R-:W-:-:S07]  /*0f00*/  @!P1 VIADD R4, R4, 0x40 ;  /* 0x0000004004049836 */ /* 0x000fce0000000000 */
.L_x_11:
[----:B------:R-:W-:Y:S01]  /*0f10*/  LEA R0, R8, 0xc0800000, 0x17 ;  /* 0xc080000008007811 */ /* 0x000fe200078eb8ff */
[----:B------:R-:W-:Y:S01]  /*0f20*/  VIADD R3, R16, 0xffffff81 ;  /* 0xffffff8110037836 */ /* 0x000fe20000000000 */
[----:B------:R-:W-:Y:S03]  /*0f30*/  BSSY.RECONVERGENT B2, `(.L_x_16) ;  /* 0x0000035000027945 */ /* 0x000fe60003800200 */
[----:B------:R-:W-:Y:S02]  /*0f40*/  IMAD.IADD R11, R11, 0x1, -R0 ;  /* 0x000000010b0b7824 */ /* 0x000fe400078e0a00 */
[----:B------:R-:W-:Y:S02]  /*0f50*/  IMAD R0, R3, -0x800000, R10 ;  /* 0xff80000003007824 */ /* 0x000fe400078e020a */
[----:B------:R0:W1:Y:S01]  /*0f60*/  MUFU.RCP R14, R11 ;  /* 0x0000000b000e7308 */ /* 0x0000620000001000 */
[----:B------:R-:W-:Y:S01]  /*0f70*/  FADD.FTZ R15, -R11, -RZ ;  /* 0x800000ff0b0f7221 */ /* 0x000fe20000010100 */
[----:B0-----:R-:W-:-:S05]  /*0f80*/  IADD3 R11, PT, PT, R3, 0x7f, -R8 ;  /* 0x0000007f030b7810 */ /* 0x001fca0007ffe808 */
[----:B------:R-:W-:Y:S02]  /*0f90*/  IMAD.IADD R11, R11, 0x1, R4 ;  /* 0x000000010b0b7824 */ /* 0x000fe400078e0204 */
[----:B-1----:R-:W-:-:S04]  /*0fa0*/  FFMA R17, R14, R15, 1 ;  /* 0x3f8000000e117423 */ /* 0x002fc8000000000f */
[----:B------:R-:W-:-:S04]  /*0fb0*/  FFMA R19, R14, R17, R14 ;  /* 0x000000110e137223 */ /* 0x000fc8000000000e */
[----:B------:R-:W-:-:S04]  /*0fc0*/  FFMA R10, R0, R19, RZ ;  /* 0x00000013000a7223 */ /* 0x000fc800000000ff */
[----:B------:R-:W-:-:S04]  /*0fd0*/  FFMA R17, R15, R10, R0 ;  /* 0x0000000a0f117223 */ /* 0x000fc80000000000 */
[----:B------:R-:W-:-:S04]  /*0fe0*/  FFMA R10, R19, R17, R10 ;  /* 0x00000011130a7223 */ /* 0x000fc8000000000a */
[----:B------:R-:W-:-:S04]  /*0ff0*/  FFMA R15, R15, R10, R0 ;  /* 0x0000000a0f0f7223 */ /* 0x000fc80000000000 */
[----:B------:R-:W-:-:S05]  /*1000*/  FFMA R0, R19, R15, R10 ;  /* 0x0000000f13007223 */ /* 0x000fca000000000a */
[----:B------:R-:W-:-:S04]  /*1010*/  SHF.R.U32.HI R3, RZ, 0x17, R0 ;  /* 0x00000017ff037819 */ /* 0x000fc80000011600 */
[----:B------:R-:W-:-:S05]  /*1020*/  LOP3.LUT R3, R3, 0xff, RZ, 0xc0, !PT ;  /* 0x000000ff03037812 */ /* 0x000fca00078ec0ff */
[----:B------:R-:W-:-:S04]  /*1030*/  IMAD.IADD R14, R3, 0x1, R11 ;  /* 0x00000001030e7824 */ /* 0x000fc800078e020b */
[----:B------:R-:W-:-:S05]  /*1040*/  VIADD R3, R14, 0xffffffff ;  /* 0xffffffff0e037836 */ /* 0x000fca0000000000 */
[----:B------:R-:W-:-:S13]  /*1050*/  ISETP.GE.U32.AND P0, PT, R3, 0xfe, PT ;  /* 0x000000fe0300780c */ /* 0x000fda0003f06070 */
[----:B------:R-:W-:Y:S05]  /*1060*/  @!P0 BRA `(.L_x_17) ;  /* 0x0000000000808947 */ /* 0x000fea0003800000 */
[----:B------:R-:W-:-:S13]  /*1070*/  ISETP.GT.AND P0, PT, R14, 0xfe, PT ;  /* 0x000000fe0e00780c */ /* 0x000fda0003f04270 */
[----:B------:R-:W-:Y:S05]  /*1080*/  @P0 BRA `(.L_x_18) ;  /* 0x00000000006c0947 */ /* 0x000fea0003800000 */
[----:B------:R-:W-:-:S13]  /*1090*/  ISETP.GE.AND P0, PT, R14, 0x1, PT ;  /* 0x000000010e00780c */ /* 0x000fda0003f06270 */
[----:B------:R-:W-:Y:S05]  /*10a0*/  @P0 BRA `(.L_x_19) ;  /* 0x0000000000740947 */ /* 0x000fea0003800000 */
[----:B------:R-:W-:Y:S02]  /*10b0*/  ISETP.GE.AND P0, PT, R14, -0x18, PT ;  /* 0xffffffe80e00780c */ /* 0x000fe40003f06270 */
[----:B------:R-:W-:-:S11]  /*10c0*/  LOP3.LUT R0, R0, 0x80000000, RZ, 0xc0, !PT ;  /* 0x8000000000007812 */ /* 0x000fd600078ec0ff */
[----:B------:R-:W-:Y:S05]  /*10d0*/  @!P0 BRA `(.L_x_19) ;  /* 0x0000000000688947 */ /* 0x000fea0003800000 */
[CCC-:B------:R-:W-:Y:S01]  /*10e0*/  FFMA.RZ R3, R19.reuse, R15.reuse, R10.reuse ;  /* 0x0000000f13037223 */ /* 0x1c0fe2000000c00a */
[C---:B------:R-:W-:Y:S02]  /*10f0*/  VIADD R11, R14.reuse, 0x20 ;  /* 0x000000200e0b7836 */ /* 0x040fe40000000000 */
[-CC-:B------:R-:W-:Y:S01]  /*1100*/  FFMA.RM R4, R19, R15.reuse, R10.reuse ;  /* 0x0000000f13047223 */ /* 0x180fe2000000400a */
[C---:B------:R-:W-:Y:S02]  /*1110*/  ISETP.NE.AND P2, PT, R14.reuse, RZ, PT ;  /* 0x000000ff0e00720c */ /* 0x040fe40003f45270 */
[----:B------:R-:W-:Y:S01]  /*1120*/  LOP3.LUT R8, R3, 0x7fffff, RZ, 0xc0, !PT ;  /* 0x007fffff03087812 */ /* 0x000fe200078ec0ff */
[----:B------:R-:W-:Y:S01]  /*1130*/  FFMA.RP R3, R19, R15, R10 ;  /* 0x0000000f13037223 */ /* 0x000fe2000000800a */
[----:B------:R-:W-:Y:S01]  /*1140*/  IMAD.MOV R10, RZ, RZ, -R14 ;  /* 0x000000ffff0a7224 */ /* 0x000fe200078e0a0e */
[----:B------:R-:W-:Y:S02]  /*1150*/  ISETP.NE.AND P1, PT, R14, RZ, PT ;  /* 0x000000ff0e00720c */ /* 0x000fe40003f25270 */
[----:B------:R-:W-:-:S02]  /*1160*/  LOP3.LUT R8, R8, 0x800000, RZ, 0xfc, !PT ;  /* 0x0080000008087812 */ /* 0x000fc400078efcff */
[----:B------:R-:W-:Y:S02]  /*1170*/  FSETP.NEU.FTZ.AND P0, PT, R3, R4, PT ;  /* 0x000000040300720b */ /* 0x000fe40003f1d000 */
[----:B------:R-:W-:Y:S02]  /*1180*/  SHF.L.U32 R11, R8, R11, RZ ;  /* 0x0000000b080b7219 */ /* 0x000fe400000006ff */
[----:B------:R-:W-:Y:S02]  /*1190*/  SEL R3, R10, RZ, P2 ;  /* 0x000000ff0a037207 */ /* 0x000fe40001000000 */
[----:B------:R-:W-:Y:S02]  /*11a0*/  ISETP.NE.AND P1, PT, R11, RZ, P1 ;  /* 0x000000ff0b00720c */ /* 0x000fe40000f25270 */
[----:B------:R-:W-:Y:S02]  /*11b0*/  SHF.R.U32.HI R3, RZ, R3, R8 ;  /* 0x00000003ff037219 */ /* 0x000fe40000011608 */
[----:B------:R-:W-:-:S02]  /*11c0*/  PLOP3.LUT P0, PT, P0, P1, PT, 0xf8, 0x8f ;  /* 0x00000000008f781c */ /* 0x000fc40000703f70 */
[----:B------:R-:W-:Y:S02]  /*11d0*/  SHF.R.U32.HI R11, RZ, 0x1, R3 ;  /* 0x00000001ff0b7819 */ /* 0x000fe40000011603 */
[----:B------:R-:W-:-:S04]  /*11e0*/  SEL R4, RZ, 0x1, !P0 ;  /* 0x00000001ff047807 */ /* 0x000fc80004000000 */
[----:B------:R-:W-:-:S04]  /*11f0*/  LOP3.LUT R4, R4, 0x1, R11, 0xf8, !PT ;  /* 0x0000000104047812 */ /* 0x000fc800078ef80b */
[----:B------:R-:W-:-:S05]  /*1200*/  LOP3.LUT R4, R4, R3, RZ, 0xc0, !PT ;  /* 0x0000000304047212 */ /* 0x000fca00078ec0ff */
[----:B------:R-:W-:-:S05]  /*1210*/  IMAD.IADD R11, R11, 0x1, R4 ;  /* 0x000000010b0b7824 */ /* 0x000fca00078e0204 */
[----:B------:R-:W-:Y:S01]  /*1220*/  LOP3.LUT R0, R11, R0, RZ, 0xfc, !PT ;  /* 0x000000000b007212 */ /* 0x000fe200078efcff */
[----:B------:R-:W-:Y:S06]  /*1230*/  BRA `(.L_x_19) ;  /* 0x0000000000107947 */ /* 0x000fec0003800000 */
.L_x_18:
[----:B------:R-:W-:-:S04]  /*1240*/  LOP3.LUT R0, R0, 0x80000000, RZ, 0xc0, !PT ;  /* 0x8000000000007812 */ /* 0x000fc800078ec0ff */
[----:B------:R-:W-:Y:S01]  /*1250*/  LOP3.LUT R0, R0, 0x7f800000, RZ, 0xfc, !PT ;  /* 0x7f80000000007812 */ /* 0x000fe200078efcff */
[----:B------:R-:W-:Y:S06]  /*1260*/  BRA `(.L_x_19) ;  /* 0x0000000000047947 */ /* 0x000fec0003800000 */
.L_x_17:
[----:B------:R-:W-:-:S07]  /*1270*/  IMAD R0, R11, 0x800000, R0 ;  /* 0x008000000b007824 */ /* 0x000fce00078e0200 */
.L_x_19:
[----:B------:R-:W-:Y:S05]  /*1280*/  BSYNC.RECONVERGENT B2 ;  /* 0x0000000000027941 */ /* 0x000fea0003800200 */
.L_x_16:
[----:B------:R-:W-:Y:S05]  /*1290*/  BRA `(.L_x_20) ;  /* 0x0000000000207947 */ /* 0x000fea0003800000 */
.L_x_15:
[----:B------:R-:W-:-:S04]  /*12a0*/  LOP3.LUT R0, R11, 0x80000000, R10, 0x48, !PT ;  /* 0x800000000b007812 */ /* 0x000fc800078e480a */
[----:B------:R-:W-:Y:S01]  /*12b0*/  LOP3.LUT R0, R0, 0x7f800000, RZ, 0xfc, !PT ;  /* 0x7f80000000007812 */ /* 0x000fe200078efcff */
[----:B------:R-:W-:Y:S06]  /*12c0*/  BRA `(.L_x_20) ;  /* 0x0000000000147947 */ /* 0x000fec0003800000 */
.L_x_14:
[----:B------:R-:W-:Y:S01]  /*12d0*/  LOP3.LUT R0, R11, 0x80000000, R10, 0x48, !PT ;  /* 0x800000000b007812 */ /* 0x000fe200078e480a */
[----:B------:R-:W-:Y:S06]  /*12e0*/  BRA `(.L_x_20) ;  /* 0x00000000000c7947 */ /* 0x000fec0003800000 */
.L_x_13:
[----:B------:R-:W0:Y:S01]  /*12f0*/  MUFU.RSQ R0, -QNAN ;  /* 0xffc0000000007908 */ /* 0x000e220000001400 */
[----:B------:R-:W-:Y:S05]  /*1300*/  BRA `(.L_x_20) ;  /* 0x0000000000047947 */ /* 0x000fea0003800000 */
.L_x_12:
[----:B------:R-:W-:-:S07]  /*1310*/  FADD.FTZ R0, R0, R3 ;  /* 0x0000000300007221 */ /* 0x000fce0000010000 */
.L_x_20:
[----:B------:R-:W-:Y:S05]  /*1320*/  BSYNC.RECONVERGENT B1 ;  /* 0x0000000000017941 */ /* 0x000fea0003800200 */
.L_x_10:
[----:B------:R-:W-:-:S04]  /*1330*/  IMAD.MOV.U32 R3, RZ, RZ, 0x0 ;  /* 0x00000000ff037424 */ /* 0x000fc800078e00ff */
[----:B0-----:R-:W-:Y:S05]  /*1340*/  RET.REL.NODEC R2 `(_Z3DFTP6float2S0_i) ;  /* 0xffffffec022c7950 */ /* 0x001fea0003c3ffff */
.L_x_21:
[----:B------:R-:W-:-:S00]  /*1350*/  BRA `(.L_x_21) ;  /* 0xfffffffc00fc7947 */ /* 0x000fc0000383ffff */
[----:B------:R-:W-:-:S00]  /*1360*/  NOP ;  /* 0x0000000000007918 */ /* 0x000fc00000000000 */
        /* <DEDUP_REMOVED lines=9> */
.L_x_22:


//--------------------- .nv.global.init           --------------------------
	.section	.nv.global.init,"aw",@progbits
	.align	4
.nv.global.init:
	.type		__cudart_i2opi_f,@object
	.size		__cudart_i2opi_f,(.L_0 - __cudart_i2opi_f)
__cudart_i2opi_f:
        /*0000*/ 	.byte	0x41, 0x90, 0x43, 0x3c, 0x99, 0x95, 0x62, 0xdb, 0xc0, 0xdd, 0x34, 0xf5, 0xd1, 0x57, 0x27, 0xfc
        /*0010*/ 	.byte	0x29, 0x15, 0x44, 0x4e, 0x6e, 0x83, 0xf9, 0xa2
.L_0:


//--------------------- .nv.shared.reserved.0     --------------------------
	.section	.nv.shared.reserved.0,"aw",@nobits
	.weak		__nv_reservedSMEM_offset_0_alias
	.size		__nv_reservedSMEM_offset_0_alias, 0, 64
	.other		__nv_reservedSMEM_offset_0_alias,@"STO_CUDA_RESERVED_SHARED STV_DEFAULT"
__nv_reservedSMEM_offset_0_alias:
	.zero		0
	.zero		64


//--------------------- .nv.constant0._Z3DFTP6float2S0_i --------------------------
	.section	.nv.constant0._Z3DFTP6float2S0_i,"a",@progbits
	.sectionflags	@""
	.align	4
.nv.constant0._Z3DFTP6float2S0_i:
	.zero		916


//--------------------- SYMBOLS --------------------------

	.type		.nv.reservedSmem.offset0,@object
	.size		.nv.reservedSmem.offset0,0x4
